//
// Generated by NVIDIA NVVM Compiler
//
// Compiler Build ID: CL-36424714
// Cuda compilation tools, release 13.0, V13.0.88
// Based on NVVM 20.0.0
//

.version 9.0
.target sm_100
.address_size 64

	// .globl	_Z4initPi

.visible .entry _Z4initPi(
	.param .u64 .ptr .align 1 _Z4initPi_param_0
)
{
	.reg .b32 	%r<3>;
	.reg .b64 	%rd<5>;

	ld.param.u64 	%rd1, [_Z4initPi_param_0];
	cvta.to.global.u64 	%rd2, %rd1;
	mov.u32 	%r1, %tid.x;
	mul.wide.u32 	%rd3, %r1, 4;
	add.s64 	%rd4, %rd2, %rd3;
	mov.b32 	%r2, 0;
	st.global.u32 	[%rd4], %r2;
	ret;

}
	// .globl	_Z4scanPiS_i
.visible .entry _Z4scanPiS_i(
	.param .u64 .ptr .align 1 _Z4scanPiS_i_param_0,
	.param .u64 .ptr .align 1 _Z4scanPiS_i_param_1,
	.param .u32 _Z4scanPiS_i_param_2
)
{
	.reg .pred 	%p<3>;
	.reg .b32 	%r<15>;
	.reg .b64 	%rd<10>;

	ld.param.u64 	%rd4, [_Z4scanPiS_i_param_0];
	ld.param.u64 	%rd5, [_Z4scanPiS_i_param_1];
	ld.param.u32 	%r4, [_Z4scanPiS_i_param_2];
	cvta.to.global.u64 	%rd1, %rd5;
	mov.u32 	%r5, %ctaid.x;
	mov.u32 	%r6, %ntid.x;
	mov.u32 	%r7, %tid.x;
	mad.lo.s32 	%r1, %r5, %r6, %r7;
	setp.lt.s32 	%p1, %r4, 2;
	@%p1 bra 	$L__BB1_3;
	cvta.to.global.u64 	%rd6, %rd4;
	mul.wide.s32 	%rd7, %r1, 4;
	add.s64 	%rd2, %rd6, %rd7;
	add.s64 	%rd3, %rd1, %rd7;
	mov.b32 	%r14, 1;
$L__BB1_2:
	ld.global.u32 	%r9, [%rd2];
	st.global.u32 	[%rd3], %r9;
	bar.sync 	0;
	sub.s32 	%r10, %r1, %r14;
	mul.wide.s32 	%rd8, %r10, 4;
	add.s64 	%rd9, %rd1, %rd8;
	ld.global.u32 	%r11, [%rd9];
	ld.global.u32 	%r12, [%rd2];
	add.s32 	%r13, %r12, %r11;
	st.global.u32 	[%rd2], %r13;
	bar.sync 	0;
	shl.b32 	%r14, %r14, 1;
	setp.lt.s32 	%p2, %r14, %r4;
	@%p2 bra 	$L__BB1_2;
$L__BB1_3:
	ret;

}
	// .globl	_Z11bucketCountPiS_
.visible .entry _Z11bucketCountPiS_(
	.param .u64 .ptr .align 1 _Z11bucketCountPiS__param_0,
	.param .u64 .ptr .align 1 _Z11bucketCountPiS__param_1
)
{
	.reg .b32 	%r<4>;
	.reg .b64 	%rd<9>;

	ld.param.u64 	%rd1, [_Z11bucketCountPiS__param_0];
	ld.param.u64 	%rd2, [_Z11bucketCountPiS__param_1];
	cvta.to.global.u64 	%rd3, %rd1;
	cvta.to.global.u64 	%rd4, %rd2;
	mov.u32 	%r1, %tid.x;
	mul.wide.u32 	%rd5, %r1, 4;
	add.s64 	%rd6, %rd4, %rd5;
	ld.global.u32 	%r2, [%rd6];
	mul.wide.s32 	%rd7, %r2, 4;
	add.s64 	%rd8, %rd3, %rd7;
	atom.global.add.u32 	%r3, [%rd8], 1;
	ret;

}
	// .globl	_Z4sortPiS_ii
.visible .entry _Z4sortPiS_ii(
	.param .u64 .ptr .align 1 _Z4sortPiS_ii_param_0,
	.param .u64 .ptr .align 1 _Z4sortPiS_ii_param_1,
	.param .u32 _Z4sortPiS_ii_param_2,
	.param .u32 _Z4sortPiS_ii_param_3
)
{
	.reg .pred 	%p<5>;
	.reg .b32 	%r<10>;
	.reg .b64 	%rd<11>;

	ld.param.u64 	%rd2, [_Z4sortPiS_ii_param_0];
	ld.param.u64 	%rd3, [_Z4sortPiS_ii_param_1];
	cvta.to.global.u64 	%rd1, %rd3;
	mov.u32 	%r1, %tid.x;
	setp.eq.s32 	%p1, %r1, 0;
	mov.b32 	%r9, 0;
	@%p1 bra 	$L__BB3_2;
	add.s32 	%r6, %r1, -1;
	mul.wide.u32 	%rd4, %r6, 4;
	add.s64 	%rd5, %rd1, %rd4;
	ld.global.u32 	%r9, [%rd5];
$L__BB3_2:
	mul.wide.u32 	%rd6, %r1, 4;
	add.s64 	%rd7, %rd1, %rd6;
	ld.global.u32 	%r7, [%rd7];
	mov.u32 	%r8, %ctaid.x;
	setp.ge.u32 	%p2, %r8, %r7;
	setp.lt.u32 	%p3, %r8, %r9;
	or.pred  	%p4, %p2, %p3;
	@%p4 bra 	$L__BB3_4;
	cvta.to.global.u64 	%rd8, %rd2;
	mul.wide.u32 	%rd9, %r8, 4;
	add.s64 	%rd10, %rd8, %rd9;
	st.global.u32 	[%rd10], %r1;
$L__BB3_4:
	ret;

}


// ===== COMPILED SASS (sm_100) =====

	.target	sm_100

	.elftype	@"ET_EXEC"


//--------------------- .note.nv.tkinfo           --------------------------
	.section	.note.nv.tkinfo,"",@"SHT_NOTE"
	.sectionflags	@"SHF_NOTE_NV_TKINFO"
	.tkinfo
        /*0018*/ 	.word	0x00000002
        /*0030*/ 	.string	""
        /*0030*/ 	.string	"ptxas"
        /*0030*/ 	.string	"Cuda compilation tools, release 13.0, V13.0.88"
        /*0030*/ 	.string	"Build cuda_13.0.r13.0/compiler.36424714_0"
        /*0030*/ 	.string	"-arch sm_100 -m 64 "



//--------------------- .note.nv.cuinfo           --------------------------
	.section	.note.nv.cuinfo,"",@"SHT_NOTE"
	.sectionflags	@"SHF_NOTE_NV_CUINFO"
        /*0018*/ 	.short	0x0002
        /*001a*/ 	.short	0x0064
        /*001c*/ 	.short	0x0082
	.zero		2


//--------------------- .nv.info                  --------------------------
	.section	.nv.info,"",@"SHT_CUDA_INFO"
	.align	4


	//----- nvinfo : EIATTR_REGCOUNT
	.align		4
        /*0000*/ 	.byte	0x04, 0x2f
        /*0002*/ 	.short	(.L_1 - .L_0)
	.align		4
.L_0:
        /*0004*/ 	.word	index@(_Z4initPi)
        /*0008*/ 	.word	0x00000008


	//----- nvinfo : EIATTR_FRAME_SIZE
	.align		4
.L_1:
        /*000c*/ 	.byte	0x04, 0x11
        /*000e*/ 	.short	(.L_3 - .L_2)
	.align		4
.L_2:
        /*0010*/ 	.word	index@(_Z4initPi)
        /*0014*/ 	.word	0x00000000


	//----- nvinfo : EIATTR_REGCOUNT
	.align		4
.L_3:
        /*0018*/ 	.byte	0x04, 0x2f
        /*001a*/ 	.short	(.L_5 - .L_4)
	.align		4
.L_4:
        /*001c*/ 	.word	index@(_Z4scanPiS_i)
        /*0020*/ 	.word	0x00000012


	//----- nvinfo : EIATTR_FRAME_SIZE
	.align		4
.L_5:
        /*0024*/ 	.byte	0x04, 0x11
        /*0026*/ 	.short	(.L_7 - .L_6)
	.align		4
.L_6:
        /*0028*/ 	.word	index@(_Z4scanPiS_i)
        /*002c*/ 	.word	0x00000000


	//----- nvinfo : EIATTR_REGCOUNT
	.align		4
.L_7:
        /*0030*/ 	.byte	0x04, 0x2f
        /*0032*/ 	.short	(.L_9 - .L_8)
	.align		4
.L_8:
        /*0034*/ 	.word	index@(_Z11bucketCountPiS_)
        /*0038*/ 	.word	0x0000000a


	//----- nvinfo : EIATTR_FRAME_SIZE
	.align		4
.L_9:
        /*003c*/ 	.byte	0x04, 0x11
        /*003e*/ 	.short	(.L_11 - .L_10)
	.align		4
.L_10:
        /*0040*/ 	.word	index@(_Z11bucketCountPiS_)
        /*0044*/ 	.word	0x00000000


	//----- nvinfo : EIATTR_REGCOUNT
	.align		4
.L_11:
        /*0048*/ 	.byte	0x04, 0x2f
        /*004a*/ 	.short	(.L_13 - .L_12)
	.align		4
.L_12:
        /*004c*/ 	.word	index@(_Z4sortPiS_ii)
        /*0050*/ 	.word	0x0000000c


	//----- nvinfo : EIATTR_FRAME_SIZE
	.align		4
.L_13:
        /*0054*/ 	.byte	0x04, 0x11
        /*0056*/ 	.short	(.L_15 - .L_14)
	.align		4
.L_14:
        /*0058*/ 	.word	index@(_Z4sortPiS_ii)
        /*005c*/ 	.word	0x00000000


	//----- nvinfo : EIATTR_MIN_STACK_SIZE
	.align		4
.L_15:
        /*0060*/ 	.byte	0x04, 0x12
        /*0062*/ 	.short	(.L_17 - .L_16)
	.align		4
.L_16:
        /*0064*/ 	.word	index@(_Z4sortPiS_ii)
        /*0068*/ 	.word	0x00000000


	//----- nvinfo : EIATTR_MIN_STACK_SIZE
	.align		4
.L_17:
        /*006c*/ 	.byte	0x04, 0x12
        /*006e*/ 	.short	(.L_19 - .L_18)
	.align		4
.L_18:
        /*0070*/ 	.word	index@(_Z11bucketCountPiS_)
        /*0074*/ 	.word	0x00000000


	//----- nvinfo : EIATTR_MIN_STACK_SIZE
	.align		4
.L_19:
        /*0078*/ 	.byte	0x04, 0x12
        /*007a*/ 	.short	(.L_21 - .L_20)
	.align		4
.L_20:
        /*007c*/ 	.word	index@(_Z4scanPiS_i)
        /*0080*/ 	.word	0x00000000


	//----- nvinfo : EIATTR_MIN_STACK_SIZE
	.align		4
.L_21:
        /*0084*/ 	.byte	0x04, 0x12
        /*0086*/ 	.short	(.L_23 - .L_22)
	.align		4
.L_22:
        /*0088*/ 	.word	index@(_Z4initPi)
        /*008c*/ 	.word	0x00000000
.L_23:


//--------------------- .nv.compat                --------------------------
	.section	.nv.compat,"",@"SHT_CUDA_COMPAT_INFO"
	.align	4
        /*0000*/ 	.byte	0x02, 0x09, 0x00, 0x00, 0x02, 0x02, 0x01, 0x00, 0x02, 0x05, 0x05, 0x00, 0x03, 0x07, 0x01, 0x01
        /*0010*/ 	.byte	0x02, 0x03, 0x00, 0x00, 0x02, 0x06, 0x01, 0x00, 0x04, 0x0b, 0x08, 0x00, 0x09, 0x00, 0x00, 0x00
        /*0020*/ 	.byte	0x00, 0x00, 0x00, 0x00


//--------------------- .nv.info._Z4sortPiS_ii    --------------------------
	.section	.nv.info._Z4sortPiS_ii,"",@"SHT_CUDA_INFO"
	.sectionflags	@""
	.align	4


	//----- nvinfo : EIATTR_CUDA_API_VERSION
	.align		4
        /*0000*/ 	.byte	0x04, 0x37
        /*0002*/ 	.short	(.L_25 - .L_24)
.L_24:
        /*0004*/ 	.word	0x00000082


	//----- nvinfo : EIATTR_KPARAM_INFO
	.align		4
.L_25:
        /*0008*/ 	.byte	0x04, 0x17
        /*000a*/ 	.short	(.L_27 - .L_26)
.L_26:
        /*000c*/ 	.word	0x00000000
        /*0010*/ 	.short	0x0003
        /*0012*/ 	.short	0x0014
        /*0014*/ 	.byte	0x00, 0xf0, 0x11, 0x00


	//----- nvinfo : EIATTR_KPARAM_INFO
	.align		4
.L_27:
        /*0018*/ 	.byte	0x04, 0x17
        /*001a*/ 	.short	(.L_29 - .L_28)
.L_28:
        /*001c*/ 	.word	0x00000000
        /*0020*/ 	.short	0x0002
        /*0022*/ 	.short	0x0010
        /*0024*/ 	.byte	0x00, 0xf0, 0x11, 0x00


	//----- nvinfo : EIATTR_KPARAM_INFO
	.align		4
.L_29:
        /*0028*/ 	.byte	0x04, 0x17
        /*002a*/ 	.short	(.L_31 - .L_30)
.L_30:
        /*002c*/ 	.word	0x00000000
        /*0030*/ 	.short	0x0001
        /*0032*/ 	.short	0x0008
        /*0034*/ 	.byte	0x00, 0xf5, 0x21, 0x00


	//----- nvinfo : EIATTR_KPARAM_INFO
	.align		4
.L_31:
        /*0038*/ 	.byte	0x04, 0x17
        /*003a*/ 	.short	(.L_33 - .L_32)
.L_32:
        /*003c*/ 	.word	0x00000000
        /*0040*/ 	.short	0x0000
        /*0042*/ 	.short	0x0000
        /*0044*/ 	.byte	0x00, 0xf5, 0x21, 0x00


	//----- nvinfo : EIATTR_SPARSE_MMA_MASK
	.align		4
.L_33:
        /*0048*/ 	.byte	0x03, 0x50
        /*004a*/ 	.short	0x0000


	//----- nvinfo : EIATTR_MAXREG_COUNT
	.align		4
        /*004c*/ 	.byte	0x03, 0x1b
        /*004e*/ 	.short	0x00ff


	//----- nvinfo : EIATTR_MERCURY_ISA_VERSION
	.align		4
        /*0050*/ 	.byte	0x03, 0x5f
        /*0052*/ 	.short	0x0101


	//----- nvinfo : EIATTR_VRC_CTA_INIT_COUNT
	.align		4
        /*0054*/ 	.byte	0x02, 0x4a
	.zero		1
	.zero		1


	//----- nvinfo : EIATTR_EXIT_INSTR_OFFSETS
	.align		4
        /*0058*/ 	.byte	0x04, 0x1c
        /*005a*/ 	.short	(.L_35 - .L_34)


	//   ....[0]....
.L_34:
        /*005c*/ 	.word	0x000000e0


	//   ....[1]....
        /*0060*/ 	.word	0x00000120


	//----- nvinfo : EIATTR_CBANK_PARAM_SIZE
	.align		4
.L_35:
        /*0064*/ 	.byte	0x03, 0x19
        /*0066*/ 	.short	0x0018


	//----- nvinfo : EIATTR_PARAM_CBANK
	.align		4
        /*0068*/ 	.byte	0x04, 0x0a
        /*006a*/ 	.short	(.L_37 - .L_36)
	.align		4
.L_36:
        /*006c*/ 	.word	index@(.nv.constant0._Z4sortPiS_ii)
        /*0070*/ 	.short	0x0380
        /*0072*/ 	.short	0x0018


	//----- nvinfo : EIATTR_SW_WAR
	.align		4
.L_37:
        /*0074*/ 	.byte	0x04, 0x36
        /*0076*/ 	.short	(.L_39 - .L_38)
.L_38:
        /*0078*/ 	.word	0x00000008
.L_39:


//--------------------- .nv.info._Z11bucketCountPiS_ --------------------------
	.section	.nv.info._Z11bucketCountPiS_,"",@"SHT_CUDA_INFO"
	.sectionflags	@""
	.align	4


	//----- nvinfo : EIATTR_CUDA_API_VERSION
	.align		4
        /*0000*/ 	.byte	0x04, 0x37
        /*0002*/ 	.short	(.L_41 - .L_40)
.L_40:
        /*0004*/ 	.word	0x00000082


	//----- nvinfo : EIATTR_KPARAM_INFO
	.align		4
.L_41:
        /*0008*/ 	.byte	0x04, 0x17
        /*000a*/ 	.short	(.L_43 - .L_42)
.L_42:
        /*000c*/ 	.word	0x00000000
        /*0010*/ 	.short	0x0001
        /*0012*/ 	.short	0x0008
        /*0014*/ 	.byte	0x00, 0xf5, 0x21, 0x00


	//----- nvinfo : EIATTR_KPARAM_INFO
	.align		4
.L_43:
        /*0018*/ 	.byte	0x04, 0x17
        /*001a*/ 	.short	(.L_45 - .L_44)
.L_44:
        /*001c*/ 	.word	0x00000000
        /*0020*/ 	.short	0x0000
        /*0022*/ 	.short	0x0000
        /*0024*/ 	.byte	0x00, 0xf5, 0x21, 0x00


	//----- nvinfo : EIATTR_SPARSE_MMA_MASK
	.align		4
.L_45:
        /*0028*/ 	.byte	0x03, 0x50
        /*002a*/ 	.short	0x0000


	//----- nvinfo : EIATTR_MAXREG_COUNT
	.align		4
        /*002c*/ 	.byte	0x03, 0x1b
        /*002e*/ 	.short	0x00ff


	//----- nvinfo : EIATTR_MERCURY_ISA_VERSION
	.align		4
        /*0030*/ 	.byte	0x03, 0x5f
        /*0032*/ 	.short	0x0101


	//----- nvinfo : EIATTR_VRC_CTA_INIT_COUNT
	.align		4
        /*0034*/ 	.byte	0x02, 0x4a
	.zero		1
	.zero		1


	//----- nvinfo : EIATTR_EXIT_INSTR_OFFSETS
	.align		4
        /*0038*/ 	.byte	0x04, 0x1c
        /*003a*/ 	.short	(.L_47 - .L_46)


	//   ....[0]....
.L_46:
        /*003c*/ 	.word	0x000000a0


	//----- nvinfo : EIATTR_CBANK_PARAM_SIZE
	.align		4
.L_47:
        /*0040*/ 	.byte	0x03, 0x19
        /*0042*/ 	.short	0x0010


	//----- nvinfo : EIATTR_PARAM_CBANK
	.align		4
        /*0044*/ 	.byte	0x04, 0x0a
        /*0046*/ 	.short	(.L_49 - .L_48)
	.align		4
.L_48:
        /*0048*/ 	.word	index@(.nv.constant0._Z11bucketCountPiS_)
        /*004c*/ 	.short	0x0380
        /*004e*/ 	.short	0x0010


	//----- nvinfo : EIATTR_SW_WAR
	.align		4
.L_49:
        /*0050*/ 	.byte	0x04, 0x36
        /*0052*/ 	.short	(.L_51 - .L_50)
.L_50:
        /*0054*/ 	.word	0x00000008
.L_51:


//--------------------- .nv.info._Z4scanPiS_i     --------------------------
	.section	.nv.info._Z4scanPiS_i,"",@"SHT_CUDA_INFO"
	.sectionflags	@""
	.align	4


	//----- nvinfo : EIATTR_CUDA_API_VERSION
	.align		4
        /*0000*/ 	.byte	0x04, 0x37
        /*0002*/ 	.short	(.L_53 - .L_52)
.L_52:
        /*0004*/ 	.word	0x00000082


	//----- nvinfo : EIATTR_KPARAM_INFO
	.align		4
.L_53:
        /*0008*/ 	.byte	0x04, 0x17
        /*000a*/ 	.short	(.L_55 - .L_54)
.L_54:
        /*000c*/ 	.word	0x00000000
        /*0010*/ 	.short	0x0002
        /*0012*/ 	.short	0x0010
        /*0014*/ 	.byte	0x00, 0xf0, 0x11, 0x00


	//----- nvinfo : EIATTR_KPARAM_INFO
	.align		4
.L_55:
        /*0018*/ 	.byte	0x04, 0x17
        /*001a*/ 	.short	(.L_57 - .L_56)
.L_56:
        /*001c*/ 	.word	0x00000000
        /*0020*/ 	.short	0x0001
        /*0022*/ 	.short	0x0008
        /*0024*/ 	.byte	0x00, 0xf5, 0x21, 0x00


	//----- nvinfo : EIATTR_KPARAM_INFO
	.align		4
.L_57:
        /*0028*/ 	.byte	0x04, 0x17
        /*002a*/ 	.short	(.L_59 - .L_58)
.L_58:
        /*002c*/ 	.word	0x00000000
        /*0030*/ 	.short	0x0000
        /*0032*/ 	.short	0x0000
        /*0034*/ 	.byte	0x00, 0xf5, 0x21, 0x00


	//----- nvinfo : EIATTR_SPARSE_MMA_MASK
	.align		4
.L_59:
        /*0038*/ 	.byte	0x03, 0x50
        /*003a*/ 	.short	0x0000


	//----- nvinfo : EIATTR_MAXREG_COUNT
	.align		4
        /*003c*/ 	.byte	0x03, 0x1b
        /*003e*/ 	.short	0x00ff


	//----- nvinfo : EIATTR_NUM_BARRIERS
	.align		4
        /*0040*/ 	.byte	0x02, 0x4c
        /*0042*/ 	.byte	0x01
	.zero		1


	//----- nvinfo : EIATTR_MERCURY_ISA_VERSION
	.align		4
        /*0044*/ 	.byte	0x03, 0x5f
        /*0046*/ 	.short	0x0101


	//----- nvinfo : EIATTR_VRC_CTA_INIT_COUNT
	.align		4
        /*0048*/ 	.byte	0x02, 0x4a
	.zero		1
	.zero		1


	//----- nvinfo : EIATTR_EXIT_INSTR_OFFSETS
	.align		4
        /*004c*/ 	.byte	0x04, 0x1c
        /*004e*/ 	.short	(.L_61 - .L_60)


	//   ....[0]....
.L_60:
        /*0050*/ 	.word	0x00000060


	//   ....[1]....
        /*0054*/ 	.word	0x000001b0


	//----- nvinfo : EIATTR_CBANK_PARAM_SIZE
	.align		4
.L_61:
        /*0058*/ 	.byte	0x03, 0x19
        /*005a*/ 	.short	0x0014


	//----- nvinfo : EIATTR_PARAM_CBANK
	.align		4
        /*005c*/ 	.byte	0x04, 0x0a
        /*005e*/ 	.short	(.L_63 - .L_62)
	.align		4
.L_62:
        /*0060*/ 	.word	index@(.nv.constant0._Z4scanPiS_i)
        /*0064*/ 	.short	0x0380
        /*0066*/ 	.short	0x0014


	//----- nvinfo : EIATTR_SW_WAR
	.align		4
.L_63:
        /*0068*/ 	.byte	0x04, 0x36
        /*006a*/ 	.short	(.L_65 - .L_64)
.L_64:
        /*006c*/ 	.word	0x00000008
.L_65:


//--------------------- .nv.info._Z4initPi        --------------------------
	.section	.nv.info._Z4initPi,"",@"SHT_CUDA_INFO"
	.sectionflags	@""
	.align	4


	//----- nvinfo : EIATTR_CUDA_API_VERSION
	.align		4
        /*0000*/ 	.byte	0x04, 0x37
        /*0002*/ 	.short	(.L_67 - .L_66)
.L_66:
        /*0004*/ 	.word	0x00000082


	//----- nvinfo : EIATTR_KPARAM_INFO
	.align		4
.L_67:
        /*0008*/ 	.byte	0x04, 0x17
        /*000a*/ 	.short	(.L_69 - .L_68)
.L_68:
        /*000c*/ 	.word	0x00000000
        /*0010*/ 	.short	0x0000
        /*0012*/ 	.short	0x0000
        /*0014*/ 	.byte	0x00, 0xf5, 0x21, 0x00


	//----- nvinfo : EIATTR_SPARSE_MMA_MASK
	.align		4
.L_69:
        /*0018*/ 	.byte	0x03, 0x50
        /*001a*/ 	.short	0x0000


	//----- nvinfo : EIATTR_MAXREG_COUNT
	.align		4
        /*001c*/ 	.byte	0x03, 0x1b
        /*001e*/ 	.short	0x00ff


	//----- nvinfo : EIATTR_MERCURY_ISA_VERSION
	.align		4
        /*0020*/ 	.byte	0x03, 0x5f
        /*0022*/ 	.short	0x0101


	//----- nvinfo : EIATTR_VRC_CTA_INIT_COUNT
	.align		4
        /*0024*/ 	.byte	0x02, 0x4a
	.zero		1
	.zero		1


	//----- nvinfo : EIATTR_EXIT_INSTR_OFFSETS
	.align		4
        /*0028*/ 	.byte	0x04, 0x1c
        /*002a*/ 	.short	(.L_71 - .L_70)


	//   ....[0]....
.L_70:
        /*002c*/ 	.word	0x00000060


	//----- nvinfo : EIATTR_CBANK_PARAM_SIZE
	.align		4
.L_71:
        /*0030*/ 	.byte	0x03, 0x19
        /*0032*/ 	.short	0x0008


	//----- nvinfo : EIATTR_PARAM_CBANK
	.align		4
        /*0034*/ 	.byte	0x04, 0x0a
        /*0036*/ 	.short	(.L_73 - .L_72)
	.align		4
.L_72:
        /*0038*/ 	.word	index@(.nv.constant0._Z4initPi)
        /*003c*/ 	.short	0x0380
        /*003e*/ 	.short	0x0008


	//----- nvinfo : EIATTR_SW_WAR
	.align		4
.L_73:
        /*0040*/ 	.byte	0x04, 0x36
        /*0042*/ 	.short	(.L_75 - .L_74)
.L_74:
        /*0044*/ 	.word	0x00000008
.L_75:


//--------------------- .nv.callgraph             --------------------------
	.section	.nv.callgraph,"",@"SHT_CUDA_CALLGRAPH"
	.align	4
	.sectionentsize	8
	.align		4
        /*0000*/ 	.word	0x00000000
	.align		4
        /*0004*/ 	.word	0xffffffff
	.align		4
        /*0008*/ 	.word	0x00000000
	.align		4
        /*000c*/ 	.word	0xfffffffe
	.align		4
        /*0010*/ 	.word	0x00000000
	.align		4
        /*0014*/ 	.word	0xfffffffd
	.align		4
        /*0018*/ 	.word	0x00000000
	.align		4
        /*001c*/ 	.word	0xfffffffc


//--------------------- .text._Z4sortPiS_ii       --------------------------
	.section	.text._Z4sortPiS_ii,"ax",@progbits
	.align	128
        .global         _Z4sortPiS_ii
        .type           _Z4sortPiS_ii,@function
        .size           _Z4sortPiS_ii,(.L_x_5 - _Z4sortPiS_ii)
        .other          _Z4sortPiS_ii,@"STO_CUDA_ENTRY STV_DEFAULT"
_Z4sortPiS_ii:
.text._Z4sortPiS_ii:
[----:B------:R-:W-:Y:S01]  /*0000*/  LDC R1, c[0x0][0x37c] ;  /* 0x0000df00ff017b82 */ /* 0x000fe20000000800 */
[----:B------:R-:W0:Y:S07]  /*0010*/  S2R R7, SR_TID.X ;  /* 0x0000000000077919 */ /* 0x000e2e0000002100 */
[----:B------:R-:W1:Y:S01]  /*0020*/  LDC.64 R4, c[0x0][0x388] ;  /* 0x0000e200ff047b82 */ /* 0x000e620000000a00 */
[----:B------:R-:W2:Y:S01]  /*0030*/  LDCU.64 UR4, c[0x0][0x358] ;  /* 0x00006b00ff0477ac */ /* 0x000ea20008000a00 */
[----:B------:R-:W-:Y:S01]  /*0040*/  HFMA2 R0, -RZ, RZ, 0, 0 ;  /* 0x00000000ff007431 */ /* 0x000fe200000001ff */
[----:B0-----:R-:W-:-:S13]  /*0050*/  ISETP.NE.AND P0, PT, R7, RZ, PT ;  /* 0x000000ff0700720c */ /* 0x001fda0003f05270 */
[----:B------:R-:W-:-:S05]  /*0060*/  @P0 IADD3 R3, PT, PT, R7, -0x1, RZ ;  /* 0xffffffff07030810 */ /* 0x000fca0007ffe0ff */
[----:B-1----:R-:W-:-:S04]  /*0070*/  @P0 IMAD.WIDE.U32 R2, R3, 0x4, R4 ;  /* 0x0000000403020825 */ /* 0x002fc800078e0004 */
[----:B------:R-:W-:Y:S01]  /*0080*/  IMAD.WIDE.U32 R4, R7, 0x4, R4 ;  /* 0x0000000407047825 */ /* 0x000fe200078e0004 */
[----:B--2---:R-:W2:Y:S05]  /*0090*/  @P0 LDG.E R0, desc[UR4][R2.64] ;  /* 0x0000000402000981 */ /* 0x004eaa000c1e1900 */
[----:B------:R-:W3:Y:S01]  /*00a0*/  LDG.E R4, desc[UR4][R4.64] ;  /* 0x0000000404047981 */ /* 0x000ee2000c1e1900 */
[----:B------:R-:W2:Y:S02]  /*00b0*/  S2R R9, SR_CTAID.X ;  /* 0x0000000000097919 */ /* 0x000ea40000002500 */
[----:B--2---:R-:W-:-:S04]  /*00c0*/  ISETP.GE.U32.AND P0, PT, R9, R0, PT ;  /* 0x000000000900720c */ /* 0x004fc80003f06070 */
[----:B---3--:R-:W-:-:S13]  /*00d0*/  ISETP.GE.U32.OR P0, PT, R9, R4, !P0 ;  /* 0x000000040900720c */ /* 0x008fda0004706470 */
[----:B------:R-:W-:Y:S05]  /*00e0*/  @P0 EXIT ;  /* 0x000000000000094d */ /* 0x000fea0003800000 */
[----:B------:R-:W0:Y:S02]  /*00f0*/  LDC.64 R2, c[0x0][0x380] ;  /* 0x0000e000ff027b82 */ /* 0x000e240000000a00 */
[----:B0-----:R-:W-:-:S05]  /*0100*/  IMAD.WIDE.U32 R2, R9, 0x4, R2 ;  /* 0x0000000409027825 */ /* 0x001fca00078e0002 */
[----:B------:R-:W-:Y:S01]  /*0110*/  STG.E desc[UR4][R2.64], R7 ;  /* 0x0000000702007986 */ /* 0x000fe2000c101904 */
[----:B------:R-:W-:Y:S05]  /*0120*/  EXIT ;  /* 0x000000000000794d */ /* 0x000fea0003800000 */
.L_x_0:
[----:B------:R-:W-:-:S00]  /*0130*/  BRA `(.L_x_0) ;  /* 0xfffffffc00fc7947 */ /* 0x000fc0000383ffff */
[----:B------:R-:W-:-:S00]  /*0140*/  NOP ;  /* 0x0000000000007918 */ /* 0x000fc00000000000 */
        /* <DEDUP_REMOVED lines=11> */
.L_x_5:


//--------------------- .text._Z11bucketCountPiS_ --------------------------
	.section	.text._Z11bucketCountPiS_,"ax",@progbits
	.align	128
        .global         _Z11bucketCountPiS_
        .type           _Z11bucketCountPiS_,@function
        .size           _Z11bucketCountPiS_,(.L_x_6 - _Z11bucketCountPiS_)
        .other          _Z11bucketCountPiS_,@"STO_CUDA_ENTRY STV_DEFAULT"
_Z11bucketCountPiS_:
.text._Z11bucketCountPiS_:
[----:B------:R-:W-:Y:S01]  /*0000*/  LDC R1, c[0x0][0x37c] ;  /* 0x0000df00ff017b82 */ /* 0x000fe20000000800 */
[----:B------:R-:W0:Y:S07]  /*0010*/  S2R R5, SR_TID.X ;  /* 0x0000000000057919 */ /* 0x000e2e0000002100 */
[----:B------:R-:W0:Y:S01]  /*0020*/  LDC.64 R2, c[0x0][0x388] ;  /* 0x0000e200ff027b82 */ /* 0x000e220000000a00 */
[----:B------:R-:W1:Y:S01]  /*0030*/  LDCU.64 UR4, c[0x0][0x358] ;  /* 0x00006b00ff0477ac */ /* 0x000e620008000a00 */
[----:B0-----:R-:W-:-:S06]  /*0040*/  IMAD.WIDE.U32 R2, R5, 0x4, R2 ;  /* 0x0000000405027825 */ /* 0x001fcc00078e0002 */
[----:B------:R-:W0:Y:S01]  /*0050*/  LDC.64 R4, c[0x0][0x380] ;  /* 0x0000e000ff047b82 */ /* 0x000e220000000a00 */
[----:B-1----:R-:W0:Y:S01]  /*0060*/  LDG.E R3, desc[UR4][R2.64] ;  /* 0x0000000402037981 */ /* 0x002e22000c1e1900 */
[----:B------:R-:W-:Y:S02]  /*0070*/  HFMA2 R7, -RZ, RZ, 0, 5.9604644775390625e-08 ;  /* 0x00000001ff077431 */ /* 0x000fe400000001ff */
[----:B0-----:R-:W-:-:S05]  /*0080*/  IMAD.WIDE R4, R3, 0x4, R4 ;  /* 0x0000000403047825 */ /* 0x001fca00078e0204 */
[----:B------:R-:W-:Y:S01]  /*0090*/  REDG.E.ADD.STRONG.GPU desc[UR4][R4.64], R7 ;  /* 0x000000070400798e */ /* 0x000fe2000c12e104 */
[----:B------:R-:W-:Y:S05]  /*00a0*/  EXIT ;  /* 0x000000000000794d */ /* 0x000fea0003800000 */
.L_x_1:
        /* <DEDUP_REMOVED lines=13> */
.L_x_6:


//--------------------- .text._Z4scanPiS_i        --------------------------
	.section	.text._Z4scanPiS_i,"ax",@progbits
	.align	128
        .global         _Z4scanPiS_i
        .type           _Z4scanPiS_i,@function
        .size           _Z4scanPiS_i,(.L_x_7 - _Z4scanPiS_i)
        .other          _Z4scanPiS_i,@"STO_CUDA_ENTRY STV_DEFAULT"
_Z4scanPiS_i:
.text._Z4scanPiS_i:
[----:B------:R-:W-:Y:S08]  /*0000*/  LDC R1, c[0x0][0x37c] ;  /* 0x0000df00ff017b82 */ /* 0x000ff00000000800 */
[----:B------:R-:W0:Y:S01]  /*0010*/  LDC R10, c[0x0][0x390] ;  /* 0x0000e400ff0a7b82 */ /* 0x000e220000000800 */
[----:B------:R-:W1:Y:S07]  /*0020*/  S2R R0, SR_TID.X ;  /* 0x0000000000007919 */ /* 0x000e6e0000002100 */
[----:B------:R-:W2:Y:S08]  /*0030*/  LDC R11, c[0x0][0x360] ;  /* 0x0000d800ff0b7b82 */ /* 0x000eb00000000800 */
[----:B------:R-:W3:Y:S01]  /*0040*/  S2UR UR4, SR_CTAID.X ;  /* 0x00000000000479c3 */ /* 0x000ee20000002500 */
[----:B0-----:R-:W-:-:S13]  /*0050*/  ISETP.GE.AND P0, PT, R10, 0x2, PT ;  /* 0x000000020a00780c */ /* 0x001fda0003f06270 */
[----:B-123--:R-:W-:Y:S05]  /*0060*/  @!P0 EXIT ;  /* 0x000000000000894d */ /* 0x00efea0003800000 */
[----:B------:R-:W0:Y:S01]  /*0070*/  LDC.64 R2, c[0x0][0x380] ;  /* 0x0000e000ff027b82 */ /* 0x000e220000000a00 */
[----:B------:R-:W-:Y:S01]  /*0080*/  IMAD R11, R11, UR4, R0 ;  /* 0x000000040b0b7c24 */ /* 0x000fe2000f8e0200 */
[----:B------:R-:W1:Y:S01]  /*0090*/  LDCU.64 UR6, c[0x0][0x358] ;  /* 0x00006b00ff0677ac */ /* 0x000e620008000a00 */
[----:B------:R-:W-:-:S05]  /*00a0*/  UMOV UR4, 0x1 ;  /* 0x0000000100047882 */ /* 0x000fca0000000000 */
[----:B------:R-:W2:Y:S01]  /*00b0*/  LDC.64 R8, c[0x0][0x388] ;  /* 0x0000e200ff087b82 */ /* 0x000ea20000000a00 */
[----:B0-----:R-:W-:-:S04]  /*00c0*/  IMAD.WIDE R2, R11, 0x4, R2 ;  /* 0x000000040b027825 */ /* 0x001fc800078e0202 */
[----:B-12---:R-:W-:-:S07]  /*00d0*/  IMAD.WIDE R4, R11, 0x4, R8 ;  /* 0x000000040b047825 */ /* 0x006fce00078e0208 */
.L_x_2:
[----:B0-----:R-:W2:Y:S01]  /*00e0*/  LDG.E R13, desc[UR6][R2.64] ;  /* 0x00000006020d7981 */ /* 0x001ea2000c1e1900 */
[----:B------:R-:W-:-:S05]  /*00f0*/  IADD3 R7, PT, PT, R11, -UR4, RZ ;  /* 0x800000040b077c10 */ /* 0x000fca000fffe0ff */
[----:B------:R-:W-:Y:S01]  /*0100*/  IMAD.WIDE R6, R7, 0x4, R8 ;  /* 0x0000000407067825 */ /* 0x000fe200078e0208 */
[----:B--2---:R0:W-:Y:S01]  /*0110*/  STG.E desc[UR6][R4.64], R13 ;  /* 0x0000000d04007986 */ /* 0x0041e2000c101906 */
[----:B------:R-:W-:Y:S06]  /*0120*/  BAR.SYNC.DEFER_BLOCKING 0x0 ;  /* 0x0000000000007b1d */ /* 0x000fec0000010000 */
[----:B------:R-:W2:Y:S04]  /*0130*/  LDG.E R6, desc[UR6][R6.64] ;  /* 0x0000000606067981 */ /* 0x000ea8000c1e1900 */
[----:B------:R-:W2:Y:S01]  /*0140*/  LDG.E R15, desc[UR6][R2.64] ;  /* 0x00000006020f7981 */ /* 0x000ea2000c1e1900 */
[----:B------:R-:W-:-:S06]  /*0150*/  USHF.L.U32 UR4, UR4, 0x1, URZ ;  /* 0x0000000104047899 */ /* 0x000fcc00080006ff */
[----:B------:R-:W-:Y:S02]  /*0160*/  ISETP.LE.AND P0, PT, R10, UR4, PT ;  /* 0x000000040a007c0c */ /* 0x000fe4000bf03270 */
[----:B--2---:R-:W-:-:S05]  /*0170*/  IADD3 R15, PT, PT, R6, R15, RZ ;  /* 0x0000000f060f7210 */ /* 0x004fca0007ffe0ff */
[----:B------:R0:W-:Y:S01]  /*0180*/  STG.E desc[UR6][R2.64], R15 ;  /* 0x0000000f02007986 */ /* 0x0001e2000c101906 */
[----:B------:R-:W-:Y:S06]  /*0190*/  BAR.SYNC.DEFER_BLOCKING 0x0 ;  /* 0x0000000000007b1d */ /* 0x000fec0000010000 */
[----:B------:R-:W-:Y:S05]  /*01a0*/  @!P0 BRA `(.L_x_2) ;  /* 0xfffffffc00cc8947 */ /* 0x000fea000383ffff */
[----:B------:R-:W-:Y:S05]  /*01b0*/  EXIT ;  /* 0x000000000000794d */ /* 0x000fea0003800000 */
.L_x_3:
        /* <DEDUP_REMOVED lines=12> */
.L_x_7:


//--------------------- .text._Z4initPi           --------------------------
	.section	.text._Z4initPi,"ax",@progbits
	.align	128
        .global         _Z4initPi
        .type           _Z4initPi,@function
        .size           _Z4initPi,(.L_x_8 - _Z4initPi)
        .other          _Z4initPi,@"STO_CUDA_ENTRY STV_DEFAULT"
_Z4initPi:
.text._Z4initPi:
[----:B------:R-:W-:Y:S01]  /*0000*/  LDC R1, c[0x0][0x37c] ;  /* 0x0000df00ff017b82 */ /* 0x000fe20000000800 */
[----:B------:R-:W0:Y:S07]  /*0010*/  S2R R5, SR_TID.X ;  /* 0x0000000000057919 */ /* 0x000e2e0000002100 */
[----:B------:R-:W0:Y:S01]  /*0020*/  LDC.64 R2, c[0x0][0x380] ;  /* 0x0000e000ff027b82 */ /* 0x000e220000000a00 */
[----:B------:R-:W1:Y:S01]  /*0030*/  LDCU.64 UR4, c[0x0][0x358] ;  /* 0x00006b00ff0477ac */ /* 0x000e620008000a00 */
[----:B0-----:R-:W-:-:S05]  /*0040*/  IMAD.WIDE.U32 R2, R5, 0x4, R2 ;  /* 0x0000000405027825 */ /* 0x001fca00078e0002 */
[----:B-1----:R-:W-:Y:S01]  /*0050*/  STG.E desc[UR4][R2.64], RZ ;  /* 0x000000ff02007986 */ /* 0x002fe2000c101904 */
[----:B------:R-:W-:Y:S05]  /*0060*/  EXIT ;  /* 0x000000000000794d */ /* 0x000fea0003800000 */
.L_x_4:
        /* <DEDUP_REMOVED lines=9> */
.L_x_8:


//--------------------- .nv.shared.reserved.0     --------------------------
	.section	.nv.shared.reserved.0,"aw",@nobits
	.weak		__nv_reservedSMEM_offset_0_alias
	.size		__nv_reservedSMEM_offset_0_alias, 0, 64
	.other		__nv_reservedSMEM_offset_0_alias,@"STO_CUDA_RESERVED_SHARED STV_DEFAULT"
__nv_reservedSMEM_offset_0_alias:
	.zero		0
	.zero		64


//--------------------- .nv.constant0._Z4sortPiS_ii --------------------------
	.section	.nv.constant0._Z4sortPiS_ii,"a",@progbits
	.sectionflags	@""
	.align	4
.nv.constant0._Z4sortPiS_ii:
	.zero		920


//--------------------- .nv.constant0._Z11bucketCountPiS_ --------------------------
	.section	.nv.constant0._Z11bucketCountPiS_,"a",@progbits
	.sectionflags	@""
	.align	4
.nv.constant0._Z11bucketCountPiS_:
	.zero		912


//--------------------- .nv.constant0._Z4scanPiS_i --------------------------
	.section	.nv.constant0._Z4scanPiS_i,"a",@progbits
	.sectionflags	@""
	.align	4
.nv.constant0._Z4scanPiS_i:
	.zero		916


//--------------------- .nv.constant0._Z4initPi   --------------------------
	.section	.nv.constant0._Z4initPi,"a",@progbits
	.sectionflags	@""
	.align	4
.nv.constant0._Z4initPi:
	.zero		904


//--------------------- SYMBOLS --------------------------

	.type		.nv.reservedSmem.offset0,@object
	.size		.nv.reservedSmem.offset0,0x4
